//
// Generated by NVIDIA NVVM Compiler
//
// Compiler Build ID: CL-36424714
// Cuda compilation tools, release 13.0, V13.0.88
// Based on NVVM 20.0.0
//

.version 9.0
.target sm_100
.address_size 64

	// .globl	_Z15staticMemKernelPii
// _ZZ15staticMemKernelPiiE5cache has been demoted
.extern .shared .align 16 .b8 cache[];

.visible .entry _Z15staticMemKernelPii(
	.param .u64 .ptr .align 1 _Z15staticMemKernelPii_param_0,
	.param .u32 _Z15staticMemKernelPii_param_1
)
{
	.reg .pred 	%p<3>;
	.reg .b32 	%r<13>;
	.reg .b64 	%rd<7>;
	// demoted variable
	.shared .align 4 .b8 _ZZ15staticMemKernelPiiE5cache[800];
	ld.param.u64 	%rd2, [_Z15staticMemKernelPii_param_0];
	ld.param.u32 	%r3, [_Z15staticMemKernelPii_param_1];
	cvta.to.global.u64 	%rd1, %rd2;
	mov.u32 	%r4, %tid.x;
	mov.u32 	%r5, %ctaid.x;
	mov.u32 	%r6, %ntid.x;
	mad.lo.s32 	%r1, %r5, %r6, %r4;
	setp.gt.s32 	%p1, %r1, 199;
	shl.b32 	%r7, %r1, 2;
	mov.u32 	%r8, _ZZ15staticMemKernelPiiE5cache;
	add.s32 	%r2, %r8, %r7;
	@%p1 bra 	$L__BB0_2;
	not.b32 	%r9, %r1;
	add.s32 	%r10, %r3, %r9;
	mul.wide.s32 	%rd3, %r10, 4;
	add.s64 	%rd4, %rd1, %rd3;
	ld.global.u32 	%r11, [%rd4];
	st.shared.u32 	[%r2], %r11;
$L__BB0_2:
	setp.gt.s32 	%p2, %r1, 199;
	bar.sync 	0;
	@%p2 bra 	$L__BB0_4;
	ld.shared.u32 	%r12, [%r2];
	mul.wide.s32 	%rd5, %r1, 4;
	add.s64 	%rd6, %rd1, %rd5;
	st.global.u32 	[%rd6], %r12;
$L__BB0_4:
	ret;

}
	// .globl	_Z16dynamicMemKernelPii
.visible .entry _Z16dynamicMemKernelPii(
	.param .u64 .ptr .align 1 _Z16dynamicMemKernelPii_param_0,
	.param .u32 _Z16dynamicMemKernelPii_param_1
)
{
	.reg .pred 	%p<3>;
	.reg .b32 	%r<20>;
	.reg .b64 	%rd<7>;

	ld.param.u64 	%rd2, [_Z16dynamicMemKernelPii_param_0];
	ld.param.u32 	%r5, [_Z16dynamicMemKernelPii_param_1];
	cvta.to.global.u64 	%rd1, %rd2;
	mov.u32 	%r6, %tid.x;
	mov.u32 	%r7, %ctaid.x;
	mov.u32 	%r1, %ntid.x;
	mad.lo.s32 	%r19, %r7, %r1, %r6;
	setp.gt.s32 	%p1, %r19, 199;
	@%p1 bra 	$L__BB1_2;
	not.b32 	%r8, %r19;
	add.s32 	%r9, %r5, %r8;
	mul.wide.s32 	%rd3, %r9, 4;
	add.s64 	%rd4, %rd1, %rd3;
	ld.global.u32 	%r10, [%rd4];
	shl.b32 	%r11, %r19, 2;
	mov.u32 	%r12, cache;
	add.s32 	%r13, %r12, %r11;
	st.shared.u32 	[%r13], %r10;
	mov.u32 	%r14, %nctaid.x;
	mad.lo.s32 	%r19, %r1, %r14, %r19;
$L__BB1_2:
	bar.sync 	0;
	setp.gt.s32 	%p2, %r19, 199;
	@%p2 bra 	$L__BB1_4;
	shl.b32 	%r15, %r19, 2;
	mov.u32 	%r16, cache;
	add.s32 	%r17, %r16, %r15;
	ld.shared.u32 	%r18, [%r17];
	mul.wide.s32 	%rd5, %r19, 4;
	add.s64 	%rd6, %rd1, %rd5;
	st.global.u32 	[%rd6], %r18;
$L__BB1_4:
	ret;

}


// ===== COMPILED SASS (sm_100) =====

	.target	sm_100

	.elftype	@"ET_EXEC"


//--------------------- .note.nv.tkinfo           --------------------------
	.section	.note.nv.tkinfo,"",@"SHT_NOTE"
	.sectionflags	@"SHF_NOTE_NV_TKINFO"
	.tkinfo
        /*0018*/ 	.word	0x00000002
        /*0030*/ 	.string	""
        /*0030*/ 	.string	"ptxas"
        /*0030*/ 	.string	"Cuda compilation tools, release 13.0, V13.0.88"
        /*0030*/ 	.string	"Build cuda_13.0.r13.0/compiler.36424714_0"
        /*0030*/ 	.string	"-arch sm_100 -m 64 "



//--------------------- .note.nv.cuinfo           --------------------------
	.section	.note.nv.cuinfo,"",@"SHT_NOTE"
	.sectionflags	@"SHF_NOTE_NV_CUINFO"
        /*0018*/ 	.short	0x0002
        /*001a*/ 	.short	0x0064
        /*001c*/ 	.short	0x0082
	.zero		2


//--------------------- .nv.info                  --------------------------
	.section	.nv.info,"",@"SHT_CUDA_INFO"
	.align	4


	//----- nvinfo : EIATTR_REGCOUNT
	.align		4
        /*0000*/ 	.byte	0x04, 0x2f
        /*0002*/ 	.short	(.L_1 - .L_0)
	.align		4
.L_0:
        /*0004*/ 	.word	index@(_Z15staticMemKernelPii)
        /*0008*/ 	.word	0x0000000a


	//----- nvinfo : EIATTR_FRAME_SIZE
	.align		4
.L_1:
        /*000c*/ 	.byte	0x04, 0x11
        /*000e*/ 	.short	(.L_3 - .L_2)
	.align		4
.L_2:
        /*0010*/ 	.word	index@(_Z15staticMemKernelPii)
        /*0014*/ 	.word	0x00000000


	//----- nvinfo : EIATTR_REGCOUNT
	.align		4
.L_3:
        /*0018*/ 	.byte	0x04, 0x2f
        /*001a*/ 	.short	(.L_5 - .L_4)
	.align		4
.L_4:
        /*001c*/ 	.word	index@(_Z16dynamicMemKernelPii)
        /*0020*/ 	.word	0x0000000a


	//----- nvinfo : EIATTR_FRAME_SIZE
	.align		4
.L_5:
        /*0024*/ 	.byte	0x04, 0x11
        /*0026*/ 	.short	(.L_7 - .L_6)
	.align		4
.L_6:
        /*0028*/ 	.word	index@(_Z16dynamicMemKernelPii)
        /*002c*/ 	.word	0x00000000


	//----- nvinfo : EIATTR_MIN_STACK_SIZE
	.align		4
.L_7:
        /*0030*/ 	.byte	0x04, 0x12
        /*0032*/ 	.short	(.L_9 - .L_8)
	.align		4
.L_8:
        /*0034*/ 	.word	index@(_Z16dynamicMemKernelPii)
        /*0038*/ 	.word	0x00000000


	//----- nvinfo : EIATTR_MIN_STACK_SIZE
	.align		4
.L_9:
        /*003c*/ 	.byte	0x04, 0x12
        /*003e*/ 	.short	(.L_11 - .L_10)
	.align		4
.L_10:
        /*0040*/ 	.word	index@(_Z15staticMemKernelPii)
        /*0044*/ 	.word	0x00000000
.L_11:


//--------------------- .nv.compat                --------------------------
	.section	.nv.compat,"",@"SHT_CUDA_COMPAT_INFO"
	.align	4
        /*0000*/ 	.byte	0x02, 0x09, 0x00, 0x00, 0x02, 0x02, 0x01, 0x00, 0x02, 0x05, 0x05, 0x00, 0x03, 0x07, 0x01, 0x01
        /*0010*/ 	.byte	0x02, 0x03, 0x00, 0x00, 0x02, 0x06, 0x01, 0x00, 0x04, 0x0b, 0x08, 0x00, 0x09, 0x00, 0x00, 0x00
        /*0020*/ 	.byte	0x00, 0x00, 0x00, 0x00


//--------------------- .nv.info._Z16dynamicMemKernelPii --------------------------
	.section	.nv.info._Z16dynamicMemKernelPii,"",@"SHT_CUDA_INFO"
	.sectionflags	@""
	.align	4


	//----- nvinfo : EIATTR_CUDA_API_VERSION
	.align		4
        /*0000*/ 	.byte	0x04, 0x37
        /*0002*/ 	.short	(.L_13 - .L_12)
.L_12:
        /*0004*/ 	.word	0x00000082


	//----- nvinfo : EIATTR_KPARAM_INFO
	.align		4
.L_13:
        /*0008*/ 	.byte	0x04, 0x17
        /*000a*/ 	.short	(.L_15 - .L_14)
.L_14:
        /*000c*/ 	.word	0x00000000
        /*0010*/ 	.short	0x0001
        /*0012*/ 	.short	0x0008
        /*0014*/ 	.byte	0x00, 0xf0, 0x11, 0x00


	//----- nvinfo : EIATTR_KPARAM_INFO
	.align		4
.L_15:
        /*0018*/ 	.byte	0x04, 0x17
        /*001a*/ 	.short	(.L_17 - .L_16)
.L_16:
        /*001c*/ 	.word	0x00000000
        /*0020*/ 	.short	0x0000
        /*0022*/ 	.short	0x0000
        /*0024*/ 	.byte	0x00, 0xf5, 0x21, 0x00


	//----- nvinfo : EIATTR_SPARSE_MMA_MASK
	.align		4
.L_17:
        /*0028*/ 	.byte	0x03, 0x50
        /*002a*/ 	.short	0x0000


	//----- nvinfo : EIATTR_MAXREG_COUNT
	.align		4
        /*002c*/ 	.byte	0x03, 0x1b
        /*002e*/ 	.short	0x00ff


	//----- nvinfo : EIATTR_NUM_BARRIERS
	.align		4
        /*0030*/ 	.byte	0x02, 0x4c
        /*0032*/ 	.byte	0x01
	.zero		1


	//----- nvinfo : EIATTR_MERCURY_ISA_VERSION
	.align		4
        /*0034*/ 	.byte	0x03, 0x5f
        /*0036*/ 	.short	0x0101


	//----- nvinfo : EIATTR_VRC_CTA_INIT_COUNT
	.align		4
        /*0038*/ 	.byte	0x02, 0x4a
	.zero		1
	.zero		1


	//----- nvinfo : EIATTR_EXIT_INSTR_OFFSETS
	.align		4
        /*003c*/ 	.byte	0x04, 0x1c
        /*003e*/ 	.short	(.L_19 - .L_18)


	//   ....[0]....
.L_18:
        /*0040*/ 	.word	0x00000190


	//   ....[1]....
        /*0044*/ 	.word	0x00000220


	//----- nvinfo : EIATTR_CRS_STACK_SIZE
	.align		4
.L_19:
        /*0048*/ 	.byte	0x04, 0x1e
        /*004a*/ 	.short	(.L_21 - .L_20)
.L_20:
        /*004c*/ 	.word	0x00000000


	//----- nvinfo : EIATTR_CBANK_PARAM_SIZE
	.align		4
.L_21:
        /*0050*/ 	.byte	0x03, 0x19
        /*0052*/ 	.short	0x000c


	//----- nvinfo : EIATTR_PARAM_CBANK
	.align		4
        /*0054*/ 	.byte	0x04, 0x0a
        /*0056*/ 	.short	(.L_23 - .L_22)
	.align		4
.L_22:
        /*0058*/ 	.word	index@(.nv.constant0._Z16dynamicMemKernelPii)
        /*005c*/ 	.short	0x0380
        /*005e*/ 	.short	0x000c


	//----- nvinfo : EIATTR_SW_WAR
	.align		4
.L_23:
        /*0060*/ 	.byte	0x04, 0x36
        /*0062*/ 	.short	(.L_25 - .L_24)
.L_24:
        /*0064*/ 	.word	0x00000008
.L_25:


//--------------------- .nv.info._Z15staticMemKernelPii --------------------------
	.section	.nv.info._Z15staticMemKernelPii,"",@"SHT_CUDA_INFO"
	.sectionflags	@""
	.align	4


	//----- nvinfo : EIATTR_CUDA_API_VERSION
	.align		4
        /*0000*/ 	.byte	0x04, 0x37
        /*0002*/ 	.short	(.L_27 - .L_26)
.L_26:
        /*0004*/ 	.word	0x00000082


	//----- nvinfo : EIATTR_KPARAM_INFO
	.align		4
.L_27:
        /*0008*/ 	.byte	0x04, 0x17
        /*000a*/ 	.short	(.L_29 - .L_28)
.L_28:
        /*000c*/ 	.word	0x00000000
        /*0010*/ 	.short	0x0001
        /*0012*/ 	.short	0x0008
        /*0014*/ 	.byte	0x00, 0xf0, 0x11, 0x00


	//----- nvinfo : EIATTR_KPARAM_INFO
	.align		4
.L_29:
        /*0018*/ 	.byte	0x04, 0x17
        /*001a*/ 	.short	(.L_31 - .L_30)
.L_30:
        /*001c*/ 	.word	0x00000000
        /*0020*/ 	.short	0x0000
        /*0022*/ 	.short	0x0000
        /*0024*/ 	.byte	0x00, 0xf5, 0x21, 0x00


	//----- nvinfo : EIATTR_SPARSE_MMA_MASK
	.align		4
.L_31:
        /*0028*/ 	.byte	0x03, 0x50
        /*002a*/ 	.short	0x0000


	//----- nvinfo : EIATTR_MAXREG_COUNT
	.align		4
        /*002c*/ 	.byte	0x03, 0x1b
        /*002e*/ 	.short	0x00ff


	//----- nvinfo : EIATTR_NUM_BARRIERS
	.align		4
        /*0030*/ 	.byte	0x02, 0x4c
        /*0032*/ 	.byte	0x01
	.zero		1


	//----- nvinfo : EIATTR_MERCURY_ISA_VERSION
	.align		4
        /*0034*/ 	.byte	0x03, 0x5f
        /*0036*/ 	.short	0x0101


	//----- nvinfo : EIATTR_VRC_CTA_INIT_COUNT
	.align		4
        /*0038*/ 	.byte	0x02, 0x4a
	.zero		1
	.zero		1


	//----- nvinfo : EIATTR_EXIT_INSTR_OFFSETS
	.align		4
        /*003c*/ 	.byte	0x04, 0x1c
        /*003e*/ 	.short	(.L_33 - .L_32)


	//   ....[0]....
.L_32:
        /*0040*/ 	.word	0x00000130


	//   ....[1]....
        /*0044*/ 	.word	0x00000180


	//----- nvinfo : EIATTR_CBANK_PARAM_SIZE
	.align		4
.L_33:
        /*0048*/ 	.byte	0x03, 0x19
        /*004a*/ 	.short	0x000c


	//----- nvinfo : EIATTR_PARAM_CBANK
	.align		4
        /*004c*/ 	.byte	0x04, 0x0a
        /*004e*/ 	.short	(.L_35 - .L_34)
	.align		4
.L_34:
        /*0050*/ 	.word	index@(.nv.constant0._Z15staticMemKernelPii)
        /*0054*/ 	.short	0x0380
        /*0056*/ 	.short	0x000c


	//----- nvinfo : EIATTR_SW_WAR
	.align		4
.L_35:
        /*0058*/ 	.byte	0x04, 0x36
        /*005a*/ 	.short	(.L_37 - .L_36)
.L_36:
        /*005c*/ 	.word	0x00000008
.L_37:


//--------------------- .nv.callgraph             --------------------------
	.section	.nv.callgraph,"",@"SHT_CUDA_CALLGRAPH"
	.align	4
	.sectionentsize	8
	.align		4
        /*0000*/ 	.word	0x00000000
	.align		4
        /*0004*/ 	.word	0xffffffff
	.align		4
        /*0008*/ 	.word	0x00000000
	.align		4
        /*000c*/ 	.word	0xfffffffe
	.align		4
        /*0010*/ 	.word	0x00000000
	.align		4
        /*0014*/ 	.word	0xfffffffd
	.align		4
        /*0018*/ 	.word	0x00000000
	.align		4
        /*001c*/ 	.word	0xfffffffc


//--------------------- .text._Z16dynamicMemKernelPii --------------------------
	.section	.text._Z16dynamicMemKernelPii,"ax",@progbits
	.align	128
        .global         _Z16dynamicMemKernelPii
        .type           _Z16dynamicMemKernelPii,@function
        .size           _Z16dynamicMemKernelPii,(.L_x_4 - _Z16dynamicMemKernelPii)
        .other          _Z16dynamicMemKernelPii,@"STO_CUDA_ENTRY STV_DEFAULT"
_Z16dynamicMemKernelPii:
.text._Z16dynamicMemKernelPii:
[----:B------:R-:W-:Y:S01]  /*0000*/  LDC R1, c[0x0][0x37c] ;  /* 0x0000df00ff017b82 */ /* 0x000fe20000000800 */
[----:B------:R-:W0:Y:S07]  /*0010*/  S2R R5, SR_TID.X ;  /* 0x0000000000057919 */ /* 0x000e2e0000002100 */
[----:B------:R-:W0:Y:S01]  /*0020*/  S2UR UR4, SR_CTAID.X ;  /* 0x00000000000479c3 */ /* 0x000e220000002500 */
[----:B------:R-:W1:Y:S01]  /*0030*/  LDCU.64 UR6, c[0x0][0x358] ;  /* 0x00006b00ff0677ac */ /* 0x000e620008000a00 */
[----:B------:R-:W-:Y:S06]  /*0040*/  BSSY.RECONVERGENT B0, `(.L_x_0) ;  /* 0x0000012000007945 */ /* 0x000fec0003800200 */
[----:B------:R-:W0:Y:S02]  /*0050*/  LDC R4, c[0x0][0x360] ;  /* 0x0000d800ff047b82 */ /* 0x000e240000000800 */
[----:B0-----:R-:W-:-:S05]  /*0060*/  IMAD R5, R4, UR4, R5 ;  /* 0x0000000404057c24 */ /* 0x001fca000f8e0205 */
[----:B------:R-:W-:-:S13]  /*0070*/  ISETP.GT.AND P0, PT, R5, 0xc7, PT ;  /* 0x000000c70500780c */ /* 0x000fda0003f04270 */
[----:B-1----:R-:W-:Y:S05]  /*0080*/  @P0 BRA `(.L_x_1) ;  /* 0x0000000000340947 */ /* 0x002fea0003800000 */
[----:B------:R-:W0:Y:S01]  /*0090*/  LDC.64 R2, c[0x0][0x380] ;  /* 0x0000e000ff027b82 */ /* 0x000e220000000a00 */
[----:B------:R-:W1:Y:S01]  /*00a0*/  LDCU UR4, c[0x0][0x388] ;  /* 0x00007100ff0477ac */ /* 0x000e620008000800 */
[----:B------:R-:W-:-:S04]  /*00b0*/  LOP3.LUT R0, RZ, R5, RZ, 0x33, !PT ;  /* 0x00000005ff007212 */ /* 0x000fc800078e33ff */
[----:B-1----:R-:W-:-:S05]  /*00c0*/  IADD3 R7, PT, PT, R0, UR4, RZ ;  /* 0x0000000400077c10 */ /* 0x002fca000fffe0ff */
[----:B0-----:R-:W-:-:S06]  /*00d0*/  IMAD.WIDE R2, R7, 0x4, R2 ;  /* 0x0000000407027825 */ /* 0x001fcc00078e0202 */
[----:B------:R-:W2:Y:S01]  /*00e0*/  LDG.E R2, desc[UR6][R2.64] ;  /* 0x0000000602027981 */ /* 0x000ea2000c1e1900 */
[----:B------:R-:W0:Y:S01]  /*00f0*/  S2UR UR5, SR_CgaCtaId ;  /* 0x00000000000579c3 */ /* 0x000e220000008800 */
[----:B------:R-:W-:Y:S02]  /*0100*/  UMOV UR4, 0x400 ;  /* 0x0000040000047882 */ /* 0x000fe40000000000 */
[----:B0-----:R-:W-:-:S06]  /*0110*/  ULEA UR4, UR5, UR4, 0x18 ;  /* 0x0000000405047291 */ /* 0x001fcc000f8ec0ff */
[----:B------:R-:W-:-:S05]  /*0120*/  LEA R7, R5, UR4, 0x2 ;  /* 0x0000000405077c11 */ /* 0x000fca000f8e10ff */
[----:B------:R-:W0:Y:S02]  /*0130*/  LDCU UR4, c[0x0][0x370] ;  /* 0x00006e00ff0477ac */ /* 0x000e240008000800 */
[----:B0-----:R-:W-:Y:S01]  /*0140*/  IMAD R5, R4, UR4, R5 ;  /* 0x0000000404057c24 */ /* 0x001fe2000f8e0205 */
[----:B--2---:R0:W-:Y:S06]  /*0150*/  STS [R7], R2 ;  /* 0x0000000207007388 */ /* 0x0041ec0000000800 */
.L_x_1:
[----:B------:R-:W-:Y:S05]  /*0160*/  BSYNC.RECONVERGENT B0 ;  /* 0x0000000000007941 */ /* 0x000fea0003800200 */
.L_x_0:
[----:B------:R-:W-:Y:S01]  /*0170*/  BAR.SYNC.DEFER_BLOCKING 0x0 ;  /* 0x0000000000007b1d */ /* 0x000fe20000010000 */
[----:B------:R-:W-:-:S13]  /*0180*/  ISETP.GT.AND P0, PT, R5, 0xc7, PT ;  /* 0x000000c70500780c */ /* 0x000fda0003f04270 */
[----:B------:R-:W-:Y:S05]  /*0190*/  @P0 EXIT ;  /* 0x000000000000094d */ /* 0x000fea0003800000 */
[----:B------:R-:W1:Y:S01]  /*01a0*/  S2UR UR5, SR_CgaCtaId ;  /* 0x00000000000579c3 */ /* 0x000e620000008800 */
[----:B------:R-:W-:-:S07]  /*01b0*/  UMOV UR4, 0x400 ;  /* 0x0000040000047882 */ /* 0x000fce0000000000 */
[----:B0-----:R-:W0:Y:S01]  /*01c0*/  LDC.64 R2, c[0x0][0x380] ;  /* 0x0000e000ff027b82 */ /* 0x001e220000000a00 */
[----:B-1----:R-:W-:-:S06]  /*01d0*/  ULEA UR4, UR5, UR4, 0x18 ;  /* 0x0000000405047291 */ /* 0x002fcc000f8ec0ff */
[C---:B------:R-:W-:Y:S01]  /*01e0*/  LEA R0, R5.reuse, UR4, 0x2 ;  /* 0x0000000405007c11 */ /* 0x040fe2000f8e10ff */
[----:B0-----:R-:W-:-:S04]  /*01f0*/  IMAD.WIDE R2, R5, 0x4, R2 ;  /* 0x0000000405027825 */ /* 0x001fc800078e0202 */
[----:B------:R-:W0:Y:S04]  /*0200*/  LDS R7, [R0] ;  /* 0x0000000000077984 */ /* 0x000e280000000800 */
[----:B0-----:R-:W-:Y:S01]  /*0210*/  STG.E desc[UR6][R2.64], R7 ;  /* 0x0000000702007986 */ /* 0x001fe2000c101906 */
[----:B------:R-:W-:Y:S05]  /*0220*/  EXIT ;  /* 0x000000000000794d */ /* 0x000fea0003800000 */
.L_x_2:
[----:B------:R-:W-:-:S00]  /*0230*/  BRA `(.L_x_2) ;  /* 0xfffffffc00fc7947 */ /* 0x000fc0000383ffff */
[----:B------:R-:W-:-:S00]  /*0240*/  NOP ;  /* 0x0000000000007918 */ /* 0x000fc00000000000 */
        /* <DEDUP_REMOVED lines=11> */
.L_x_4:


//--------------------- .text._Z15staticMemKernelPii --------------------------
	.section	.text._Z15staticMemKernelPii,"ax",@progbits
	.align	128
        .global         _Z15staticMemKernelPii
        .type           _Z15staticMemKernelPii,@function
        .size           _Z15staticMemKernelPii,(.L_x_5 - _Z15staticMemKernelPii)
        .other          _Z15staticMemKernelPii,@"STO_CUDA_ENTRY STV_DEFAULT"
_Z15staticMemKernelPii:
.text._Z15staticMemKernelPii:
[----:B------:R-:W-:Y:S01]  /*0000*/  LDC R1, c[0x0][0x37c] ;  /* 0x0000df00ff017b82 */ /* 0x000fe20000000800 */
[----:B------:R-:W0:Y:S07]  /*0010*/  S2R R5, SR_TID.X ;  /* 0x0000000000057919 */ /* 0x000e2e0000002100 */
[----:B------:R-:W0:Y:S01]  /*0020*/  S2UR UR4, SR_CTAID.X ;  /* 0x00000000000479c3 */ /* 0x000e220000002500 */
[----:B------:R-:W1:Y:S07]  /*0030*/  LDCU.64 UR6, c[0x0][0x358] ;  /* 0x00006b00ff0677ac */ /* 0x000e6e0008000a00 */
[----:B------:R-:W0:Y:S02]  /*0040*/  LDC R0, c[0x0][0x360] ;  /* 0x0000d800ff007b82 */ /* 0x000e240000000800 */
[----:B0-----:R-:W-:-:S05]  /*0050*/  IMAD R5, R0, UR4, R5 ;  /* 0x0000000400057c24 */ /* 0x001fca000f8e0205 */
[----:B------:R-:W-:-:S13]  /*0060*/  ISETP.GT.AND P0, PT, R5, 0xc7, PT ;  /* 0x000000c70500780c */ /* 0x000fda0003f04270 */
[----:B------:R-:W0:Y:S01]  /*0070*/  @!P0 LDC R7, c[0x0][0x388] ;  /* 0x0000e200ff078b82 */ /* 0x000e220000000800 */
[----:B------:R-:W-:-:S07]  /*0080*/  @!P0 LOP3.LUT R0, RZ, R5, RZ, 0x33, !PT ;  /* 0x00000005ff008212 */ /* 0x000fce00078e33ff */
[----:B------:R-:W2:Y:S01]  /*0090*/  @!P0 LDC.64 R2, c[0x0][0x380] ;  /* 0x0000e000ff028b82 */ /* 0x000ea20000000a00 */
[----:B0-----:R-:W-:-:S05]  /*00a0*/  @!P0 IADD3 R7, PT, PT, R0, R7, RZ ;  /* 0x0000000700078210 */ /* 0x001fca0007ffe0ff */
[----:B--2---:R-:W-:-:S06]  /*00b0*/  @!P0 IMAD.WIDE R2, R7, 0x4, R2 ;  /* 0x0000000407028825 */ /* 0x004fcc00078e0202 */
[----:B-1----:R-:W2:Y:S01]  /*00c0*/  @!P0 LDG.E R3, desc[UR6][R2.64] ;  /* 0x0000000602038981 */ /* 0x002ea2000c1e1900 */
[----:B------:R-:W0:Y:S01]  /*00d0*/  S2UR UR5, SR_CgaCtaId ;  /* 0x00000000000579c3 */ /* 0x000e220000008800 */
[----:B------:R-:W-:Y:S02]  /*00e0*/  UMOV UR4, 0x400 ;  /* 0x0000040000047882 */ /* 0x000fe40000000000 */
[----:B0-----:R-:W-:-:S06]  /*00f0*/  ULEA UR4, UR5, UR4, 0x18 ;  /* 0x0000000405047291 */ /* 0x001fcc000f8ec0ff */
[----:B------:R-:W-:-:S05]  /*0100*/  LEA R0, R5, UR4, 0x2 ;  /* 0x0000000405007c11 */ /* 0x000fca000f8e10ff */
[----:B--2---:R0:W-:Y:S01]  /*0110*/  @!P0 STS [R0], R3 ;  /* 0x0000000300008388 */ /* 0x0041e20000000800 */
[----:B------:R-:W-:Y:S06]  /*0120*/  BAR.SYNC.DEFER_BLOCKING 0x0 ;  /* 0x0000000000007b1d */ /* 0x000fec0000010000 */
[----:B------:R-:W-:Y:S05]  /*0130*/  @P0 EXIT ;  /* 0x000000000000094d */ /* 0x000fea0003800000 */
[----:B------:R-:W1:Y:S01]  /*0140*/  LDS R7, [R0] ;  /* 0x0000000000077984 */ /* 0x000e620000000800 */
[----:B0-----:R-:W0:Y:S02]  /*0150*/  LDC.64 R2, c[0x0][0x380] ;  /* 0x0000e000ff027b82 */ /* 0x001e240000000a00 */
[----:B0-----:R-:W-:-:S05]  /*0160*/  IMAD.WIDE R2, R5, 0x4, R2 ;  /* 0x0000000405027825 */ /* 0x001fca00078e0202 */
[----:B-1----:R-:W-:Y:S01]  /*0170*/  STG.E desc[UR6][R2.64], R7 ;  /* 0x0000000702007986 */ /* 0x002fe2000c101906 */
[----:B------:R-:W-:Y:S05]  /*0180*/  EXIT ;  /* 0x000000000000794d */ /* 0x000fea0003800000 */
.L_x_3:
        /* <DEDUP_REMOVED lines=15> */
.L_x_5:


//--------------------- .nv.shared._Z16dynamicMemKernelPii --------------------------
	.section	.nv.shared._Z16dynamicMemKernelPii,"aw",@nobits
	.sectionflags	@""
	.align	16
	.zero		1024


//--------------------- .nv.shared.reserved.0     --------------------------
	.section	.nv.shared.reserved.0,"aw",@nobits
	.weak		__nv_reservedSMEM_offset_0_alias
	.size		__nv_reservedSMEM_offset_0_alias, 0, 64
	.other		__nv_reservedSMEM_offset_0_alias,@"STO_CUDA_RESERVED_SHARED STV_DEFAULT"
__nv_reservedSMEM_offset_0_alias:
	.zero		0
	.zero		64


//--------------------- .nv.shared._Z15staticMemKernelPii --------------------------
	.section	.nv.shared._Z15staticMemKernelPii,"aw",@nobits
	.sectionflags	@""
	.align	16
.nv.shared._Z15staticMemKernelPii:
	.zero		1824


//--------------------- .nv.constant0._Z16dynamicMemKernelPii --------------------------
	.section	.nv.constant0._Z16dynamicMemKernelPii,"a",@progbits
	.sectionflags	@""
	.align	4
.nv.constant0._Z16dynamicMemKernelPii:
	.zero		908


//--------------------- .nv.constant0._Z15staticMemKernelPii --------------------------
	.section	.nv.constant0._Z15staticMemKernelPii,"a",@progbits
	.sectionflags	@""
	.align	4
.nv.constant0._Z15staticMemKernelPii:
	.zero		908


//--------------------- SYMBOLS --------------------------

	.type		.nv.reservedSmem.offset0,@object
	.size		.nv.reservedSmem.offset0,0x4
	.type		.nv.reservedSmem.cap,@object
	.size		.nv.reservedSmem.cap,0x4
